	.headerflags	@"EF_CUDA_TEXMODE_UNIFIED EF_CUDA_64BIT_ADDRESS EF_CUDA_ACCELERATORS EF_CUDA_SM90 EF_CUDA_VIRTUAL_SM(EF_CUDA_SM90)"
	.elftype	@"ET_EXEC"


//--------------------- .nv.info                  --------------------------
	.section	.nv.info,"",@"SHT_CUDA_INFO"
	.align	4


	//----- nvinfo : EIATTR_REGCOUNT
	.align		4
        /*0000*/ 	.byte	0x04, 0x2f
        /*0002*/ 	.short	(.L_1 - .L_0)
	.align		4
.L_0:
        /*0004*/ 	.word	index@(triton_poi_fused_convolution_32)
        /*0008*/ 	.word	0x0000000c


	//----- nvinfo : EIATTR_MIN_STACK_SIZE
	.align		4
.L_1:
        /*000c*/ 	.byte	0x04, 0x12
        /*000e*/ 	.short	(.L_3 - .L_2)
	.align		4
.L_2:
        /*0010*/ 	.word	index@(triton_poi_fused_convolution_32)
        /*0014*/ 	.word	0x00000000


	//----- nvinfo : EIATTR_FRAME_SIZE
	.align		4
.L_3:
        /*0018*/ 	.byte	0x04, 0x11
        /*001a*/ 	.short	(.L_5 - .L_4)
	.align		4
.L_4:
        /*001c*/ 	.word	index@(triton_poi_fused_convolution_32)
        /*0020*/ 	.word	0x00000000


	//----- nvinfo : EIATTR_MIN_STACK_SIZE
	.align		4
.L_5:
        /*0024*/ 	.byte	0x04, 0x12
        /*0026*/ 	.short	(.L_7 - .L_6)
	.align		4
.L_6:
        /*0028*/ 	.word	index@(triton_poi_fused_convolution_32)
        /*002c*/ 	.word	0x00000000
.L_7:


//--------------------- .nv.info.triton_poi_fused_convolution_32 --------------------------
	.section	.nv.info.triton_poi_fused_convolution_32,"",@"SHT_CUDA_INFO"
	.sectionflags	@""
	.align	4


	//----- nvinfo : EIATTR_CUDA_API_VERSION
	.align		4
        /*0000*/ 	.byte	0x04, 0x37
        /*0002*/ 	.short	(.L_9 - .L_8)
.L_8:
        /*0004*/ 	.word	0x0000007c


	//----- nvinfo : EIATTR_KPARAM_INFO
	.align		4
.L_9:
        /*0008*/ 	.byte	0x04, 0x17
        /*000a*/ 	.short	(.L_11 - .L_10)
.L_10:
        /*000c*/ 	.word	0x00000000
        /*0010*/ 	.short	0x0002
        /*0012*/ 	.short	0x0010
        /*0014*/ 	.byte	0x00, 0xf0, 0x11, 0x00


	//----- nvinfo : EIATTR_KPARAM_INFO
	.align		4
.L_11:
        /*0018*/ 	.byte	0x04, 0x17
        /*001a*/ 	.short	(.L_13 - .L_12)
.L_12:
        /*001c*/ 	.word	0x00000000
        /*0020*/ 	.short	0x0001
        /*0022*/ 	.short	0x0008
        /*0024*/ 	.byte	0x00, 0xf4, 0x21, 0x00


	//----- nvinfo : EIATTR_KPARAM_INFO
	.align		4
.L_13:
        /*0028*/ 	.byte	0x04, 0x17
        /*002a*/ 	.short	(.L_15 - .L_14)
.L_14:
        /*002c*/ 	.word	0x00000000
        /*0030*/ 	.short	0x0000
        /*0032*/ 	.short	0x0000
        /*0034*/ 	.byte	0x00, 0xf4, 0x21, 0x00


	//----- nvinfo : EIATTR_SPARSE_MMA_MASK
	.align		4
.L_15:
        /*0038*/ 	.byte	0x03, 0x50
        /*003a*/ 	.short	0x0000


	//----- nvinfo : EIATTR_MAXREG_COUNT
	.align		4
        /*003c*/ 	.byte	0x03, 0x1b
        /*003e*/ 	.short	0x00ff


	//----- nvinfo : EIATTR_EXIT_INSTR_OFFSETS
	.align		4
        /*0040*/ 	.byte	0x04, 0x1c
        /*0042*/ 	.short	(.L_17 - .L_16)


	//   ....[0]....
.L_16:
        /*0044*/ 	.word	0x00000170


	//----- nvinfo : EIATTR_REQNTID
	.align		4
.L_17:
        /*0048*/ 	.byte	0x04, 0x10
        /*004a*/ 	.short	(.L_19 - .L_18)
.L_18:
        /*004c*/ 	.word	0x00000080
        /*0050*/ 	.word	0x00000001
        /*0054*/ 	.word	0x00000001


	//----- nvinfo : EIATTR_CBANK_PARAM_SIZE
	.align		4
.L_19:
        /*0058*/ 	.byte	0x03, 0x19
        /*005a*/ 	.short	0x0014


	//----- nvinfo : EIATTR_PARAM_CBANK
	.align		4
        /*005c*/ 	.byte	0x04, 0x0a
        /*005e*/ 	.short	(.L_21 - .L_20)
	.align		4
.L_20:
        /*0060*/ 	.word	index@(.nv.constant0.triton_poi_fused_convolution_32)
        /*0064*/ 	.short	0x0210
        /*0066*/ 	.short	0x0014


	//----- nvinfo : EIATTR_SW_WAR
	.align		4
.L_21:
        /*0068*/ 	.byte	0x04, 0x36
        /*006a*/ 	.short	(.L_23 - .L_22)
.L_22:
        /*006c*/ 	.word	0x00000008
.L_23:


//--------------------- .nv.callgraph             --------------------------
	.section	.nv.callgraph,"",@"SHT_CUDA_CALLGRAPH"
	.align	4
	.sectionentsize	8
	.align		4
        /*0000*/ 	.word	0x00000000
	.align		4
        /*0004*/ 	.word	0xffffffff
	.align		4
        /*0008*/ 	.word	0x00000000
	.align		4
        /*000c*/ 	.word	0xfffffffe
	.align		4
        /*0010*/ 	.word	0x00000000
	.align		4
        /*0014*/ 	.word	0xfffffffd
	.align		4
        /*0018*/ 	.word	0x00000000
	.align		4
        /*001c*/ 	.word	0xfffffffc


//--------------------- .text.triton_poi_fused_convolution_32 --------------------------
	.section	.text.triton_poi_fused_convolution_32,"ax",@progbits
	.align	128
        .global         triton_poi_fused_convolution_32
        .type           triton_poi_fused_convolution_32,@function
        .size           triton_poi_fused_convolution_32,(.L_x_1 - triton_poi_fused_convolution_32)
        .other          triton_poi_fused_convolution_32,@"STO_CUDA_ENTRY STV_DEFAULT"
triton_poi_fused_convolution_32:
.text.triton_poi_fused_convolution_32:
[----:B------:R-:W-:Y:S01]  /*0000*/  LDC R1, c[0x0][0x28] ;  /* 0x00000a00ff017b82 */ /* 0x000fe20000000800 */
[----:B------:R-:W1:Y:S07]  /*0010*/  S2R R0, SR_TID.X ;  /* 0x0000000000007919 */ /* 0x000e6e0000002100 */
[----:B------:R-:W2:Y:S01]  /*0020*/  LDC.64 R4, c[0x0][0x218] ;  /* 0x00008600ff047b82 */ /* 0x000ea20000000a00 */
[----:B------:R-:W-:Y:S01]  /*0030*/  ULDC.64 UR4, c[0x0][0x208] ;  /* 0x0000820000047ab9 */ /* 0x000fe20000000a00 */
[----:B------:R-:W3:Y:S06]  /*0040*/  S2R R7, SR_CTAID.X ;  /* 0x0000000000077919 */ /* 0x000eec0000002500 */
[----:B------:R-:W4:Y:S01]  /*0050*/  LDC.64 R2, c[0x0][0x210] ;  /* 0x00008400ff027b82 */ /* 0x000f220000000a00 */
[----:B-1----:R-:W-:Y:S01]  /*0060*/  IMAD.SHL.U32 R0, R0, 0x2, RZ ;  /* 0x0000000200007824 */ /* 0x002fe200078e00ff */
[----:B---3--:R-:W-:-:S04]  /*0070*/  SHF.R.S32.HI R6, RZ, 0x17, R7 ;  /* 0x00000017ff067819 */ /* 0x008fc80000011407 */
[----:B------:R-:W-:Y:S02]  /*0080*/  LOP3.LUT R0, R0, 0xfe, RZ, 0xc0, !PT ;  /* 0x000000fe00007812 */ /* 0x000fe400078ec0ff */
[----:B------:R-:W-:-:S03]  /*0090*/  SGXT R6, R6, 0x1 ;  /* 0x000000010606781a */ /* 0x000fc60000000200 */
[----:B------:R-:W-:-:S04]  /*00a0*/  IMAD R7, R7, 0x100, R0 ;  /* 0x0000010007077824 */ /* 0x000fc800078e0200 */
[----:B----4-:R-:W-:Y:S01]  /*00b0*/  IMAD.WIDE R2, R7, 0x4, R2 ;  /* 0x0000000407027825 */ /* 0x010fe200078e0202 */
[----:B------:R-:W-:-:S04]  /*00c0*/  LEA.HI R6, R6, R7, RZ, 0xc ;  /* 0x0000000706067211 */ /* 0x000fc800078f60ff */
[----:B------:R-:W-:-:S04]  /*00d0*/  SHF.R.S32.HI R9, RZ, 0xc, R6 ;  /* 0x0000000cff097819 */ /* 0x000fc80000011406 */
[----:B------:R-:W-:-:S04]  /*00e0*/  LEA.HI R6, R6, R9, RZ, 0x1 ;  /* 0x0000000906067211 */ /* 0x000fc800078f08ff */
[----:B------:R-:W-:-:S05]  /*00f0*/  LOP3.LUT R6, R6, 0xfffffffe, RZ, 0xc0, !PT ;  /* 0xfffffffe06067812 */ /* 0x000fca00078ec0ff */
[----:B------:R-:W-:Y:S02]  /*0100*/  IMAD.IADD R9, R9, 0x1, -R6 ;  /* 0x0000000109097824 */ /* 0x000fe400078e0a06 */
[----:B------:R-:W3:Y:S02]  /*0110*/  LDG.E.64 R6, desc[UR4][R2.64] ;  /* 0x0000000402067981 */ /* 0x000ee4000c1e1b00 */
[----:B--2---:R-:W-:-:S06]  /*0120*/  IMAD.WIDE R4, R9, 0x4, R4 ;  /* 0x0000000409047825 */ /* 0x004fcc00078e0204 */
[----:B------:R-:W3:Y:S02]  /*0130*/  LDG.E.EL R4, desc[UR4][R4.64] ;  /* 0x0000000404047981 */ /* 0x000ee4000c2e1900 */
[--C-:B---3--:R-:W-:Y:S01]  /*0140*/  FADD R6, R6, R4.reuse ;  /* 0x0000000406067221 */ /* 0x108fe20000000000 */
[----:B------:R-:W-:-:S05]  /*0150*/  FADD R7, R7, R4 ;  /* 0x0000000407077221 */ /* 0x000fca0000000000 */
[----:B------:R-:W-:Y:S01]  /*0160*/  STG.E.64 desc[UR4][R2.64], R6 ;  /* 0x0000000602007986 */ /* 0x000fe2000c101b04 */
[----:B------:R-:W-:Y:S05]  /*0170*/  EXIT ;  /* 0x000000000000794d */ /* 0x000fea0003800000 */
.L_x_0:
[----:B------:R-:W-:-:S00]  /*0180*/  BRA `(.L_x_0) ;  /* 0xfffffffc00fc7947 */ /* 0x000fc0000383ffff */
[----:B------:R-:W-:-:S00]  /*0190*/  NOP ;  /* 0x0000000000007918 */ /* 0x000fc00000000000 */
        /* <DEDUP_REMOVED lines=14> */
.L_x_1:


//--------------------- .nv.constant0.triton_poi_fused_convolution_32 --------------------------
	.section	.nv.constant0.triton_poi_fused_convolution_32,"a",@progbits
	.sectionflags	@""
	.align	4
.nv.constant0.triton_poi_fused_convolution_32:
	.zero		548
